	.headerflags	@"EF_CUDA_TEXMODE_UNIFIED EF_CUDA_64BIT_ADDRESS EF_CUDA_ACCELERATORS EF_CUDA_SM90 EF_CUDA_VIRTUAL_SM(EF_CUDA_SM90)"
	.elftype	@"ET_EXEC"


//--------------------- .nv.info                  --------------------------
	.section	.nv.info,"",@"SHT_CUDA_INFO"
	.align	4


	//----- nvinfo : EIATTR_REGCOUNT
	.align		4
        /*0000*/ 	.byte	0x04, 0x2f
        /*0002*/ 	.short	(.L_3 - .L_2)
	.align		4
.L_2:
        /*0004*/ 	.word	index@(triton_poi_fused__native_batch_norm_legit_no_training_relu_13)
        /*0008*/ 	.word	0x00000013


	//----- nvinfo : EIATTR_MIN_STACK_SIZE
	.align		4
.L_3:
        /*000c*/ 	.byte	0x04, 0x12
        /*000e*/ 	.short	(.L_5 - .L_4)
	.align		4
.L_4:
        /*0010*/ 	.word	index@(triton_poi_fused__native_batch_norm_legit_no_training_relu_13)
        /*0014*/ 	.word	0x00000000


	//----- nvinfo : EIATTR_FRAME_SIZE
	.align		4
.L_5:
        /*0018*/ 	.byte	0x04, 0x11
        /*001a*/ 	.short	(.L_7 - .L_6)
	.align		4
.L_6:
        /*001c*/ 	.word	index@(triton_poi_fused__native_batch_norm_legit_no_training_relu_13)
        /*0020*/ 	.word	0x00000000


	//----- nvinfo : EIATTR_MIN_STACK_SIZE
	.align		4
.L_7:
        /*0024*/ 	.byte	0x04, 0x12
        /*0026*/ 	.short	(.L_9 - .L_8)
	.align		4
.L_8:
        /*0028*/ 	.word	index@(triton_poi_fused__native_batch_norm_legit_no_training_relu_13)
        /*002c*/ 	.word	0x00000000
.L_9:


//--------------------- .nv.info.triton_poi_fused__native_batch_norm_legit_no_training_relu_13 --------------------------
	.section	.nv.info.triton_poi_fused__native_batch_norm_legit_no_training_relu_13,"",@"SHT_CUDA_INFO"
	.sectionflags	@""
	.align	4


	//----- nvinfo : EIATTR_CUDA_API_VERSION
	.align		4
        /*0000*/ 	.byte	0x04, 0x37
        /*0002*/ 	.short	(.L_11 - .L_10)
.L_10:
        /*0004*/ 	.word	0x0000007c


	//----- nvinfo : EIATTR_KPARAM_INFO
	.align		4
.L_11:
        /*0008*/ 	.byte	0x04, 0x17
        /*000a*/ 	.short	(.L_13 - .L_12)
.L_12:
        /*000c*/ 	.word	0x00000000
        /*0010*/ 	.short	0x0006
        /*0012*/ 	.short	0x0030
        /*0014*/ 	.byte	0x00, 0xf0, 0x11, 0x00


	//----- nvinfo : EIATTR_KPARAM_INFO
	.align		4
.L_13:
        /*0018*/ 	.byte	0x04, 0x17
        /*001a*/ 	.short	(.L_15 - .L_14)
.L_14:
        /*001c*/ 	.word	0x00000000
        /*0020*/ 	.short	0x0005
        /*0022*/ 	.short	0x0028
        /*0024*/ 	.byte	0x00, 0xf4, 0x21, 0x00


	//----- nvinfo : EIATTR_KPARAM_INFO
	.align		4
.L_15:
        /*0028*/ 	.byte	0x04, 0x17
        /*002a*/ 	.short	(.L_17 - .L_16)
.L_16:
        /*002c*/ 	.word	0x00000000
        /*0030*/ 	.short	0x0004
        /*0032*/ 	.short	0x0020
        /*0034*/ 	.byte	0x00, 0xf4, 0x21, 0x00


	//----- nvinfo : EIATTR_KPARAM_INFO
	.align		4
.L_17:
        /*0038*/ 	.byte	0x04, 0x17
        /*003a*/ 	.short	(.L_19 - .L_18)
.L_18:
        /*003c*/ 	.word	0x00000000
        /*0040*/ 	.short	0x0003
        /*0042*/ 	.short	0x0018
        /*0044*/ 	.byte	0x00, 0xf4, 0x21, 0x00


	//----- nvinfo : EIATTR_KPARAM_INFO
	.align		4
.L_19:
        /*0048*/ 	.byte	0x04, 0x17
        /*004a*/ 	.short	(.L_21 - .L_20)
.L_20:
        /*004c*/ 	.word	0x00000000
        /*0050*/ 	.short	0x0002
        /*0052*/ 	.short	0x0010
        /*0054*/ 	.byte	0x00, 0xf4, 0x21, 0x00


	//----- nvinfo : EIATTR_KPARAM_INFO
	.align		4
.L_21:
        /*0058*/ 	.byte	0x04, 0x17
        /*005a*/ 	.short	(.L_23 - .L_22)
.L_22:
        /*005c*/ 	.word	0x00000000
        /*0060*/ 	.short	0x0001
        /*0062*/ 	.short	0x0008
        /*0064*/ 	.byte	0x00, 0xf4, 0x21, 0x00


	//----- nvinfo : EIATTR_KPARAM_INFO
	.align		4
.L_23:
        /*0068*/ 	.byte	0x04, 0x17
        /*006a*/ 	.short	(.L_25 - .L_24)
.L_24:
        /*006c*/ 	.word	0x00000000
        /*0070*/ 	.short	0x0000
        /*0072*/ 	.short	0x0000
        /*0074*/ 	.byte	0x00, 0xf4, 0x21, 0x00


	//----- nvinfo : EIATTR_SPARSE_MMA_MASK
	.align		4
.L_25:
        /*0078*/ 	.byte	0x03, 0x50
        /*007a*/ 	.short	0x0000


	//----- nvinfo : EIATTR_MAXREG_COUNT
	.align		4
        /*007c*/ 	.byte	0x03, 0x1b
        /*007e*/ 	.short	0x00ff


	//----- nvinfo : EIATTR_EXIT_INSTR_OFFSETS
	.align		4
        /*0080*/ 	.byte	0x04, 0x1c
        /*0082*/ 	.short	(.L_27 - .L_26)


	//   ....[0]....
.L_26:
        /*0084*/ 	.word	0x00000400


	//----- nvinfo : EIATTR_REQNTID
	.align		4
.L_27:
        /*0088*/ 	.byte	0x04, 0x10
        /*008a*/ 	.short	(.L_29 - .L_28)
.L_28:
        /*008c*/ 	.word	0x00000080
        /*0090*/ 	.word	0x00000001
        /*0094*/ 	.word	0x00000001


	//----- nvinfo : EIATTR_CBANK_PARAM_SIZE
	.align		4
.L_29:
        /*0098*/ 	.byte	0x03, 0x19
        /*009a*/ 	.short	0x0034


	//----- nvinfo : EIATTR_PARAM_CBANK
	.align		4
        /*009c*/ 	.byte	0x04, 0x0a
        /*009e*/ 	.short	(.L_31 - .L_30)
	.align		4
.L_30:
        /*00a0*/ 	.word	index@(.nv.constant0.triton_poi_fused__native_batch_norm_legit_no_training_relu_13)
        /*00a4*/ 	.short	0x0210
        /*00a6*/ 	.short	0x0034


	//----- nvinfo : EIATTR_SW_WAR
	.align		4
.L_31:
        /*00a8*/ 	.byte	0x04, 0x36
        /*00aa*/ 	.short	(.L_33 - .L_32)
.L_32:
        /*00ac*/ 	.word	0x00000008
.L_33:


//--------------------- .nv.callgraph             --------------------------
	.section	.nv.callgraph,"",@"SHT_CUDA_CALLGRAPH"
	.align	4
	.sectionentsize	8
	.align		4
        /*0000*/ 	.word	0x00000000
	.align		4
        /*0004*/ 	.word	0xffffffff
	.align		4
        /*0008*/ 	.word	0x00000000
	.align		4
        /*000c*/ 	.word	0xfffffffe
	.align		4
        /*0010*/ 	.word	0x00000000
	.align		4
        /*0014*/ 	.word	0xfffffffd
	.align		4
        /*0018*/ 	.word	0x00000000
	.align		4
        /*001c*/ 	.word	0xfffffffc


//--------------------- .nv.constant4             --------------------------
	.section	.nv.constant4,"a",@progbits
	.align	8
	.align		8
.nv.constant4:
        /*0000*/ 	.dword	_$_str
	.align		8
        /*0008*/ 	.dword	_$_str_$_2


//--------------------- .text.triton_poi_fused__native_batch_norm_legit_no_training_relu_13 --------------------------
	.section	.text.triton_poi_fused__native_batch_norm_legit_no_training_relu_13,"ax",@progbits
	.align	128
        .global         triton_poi_fused__native_batch_norm_legit_no_training_relu_13
        .type           triton_poi_fused__native_batch_norm_legit_no_training_relu_13,@function
        .size           triton_poi_fused__native_batch_norm_legit_no_training_relu_13,(.L_x_1 - triton_poi_fused__native_batch_norm_legit_no_training_relu_13)
        .other          triton_poi_fused__native_batch_norm_legit_no_training_relu_13,@"STO_CUDA_ENTRY STV_DEFAULT"
triton_poi_fused__native_batch_norm_legit_no_training_relu_13:
.text.triton_poi_fused__native_batch_norm_legit_no_training_relu_13:
[----:B------:R-:W-:Y:S01]  /*0000*/  LDC R1, c[0x0][0x28] ;  /* 0x00000a00ff017b82 */ /* 0x000fe20000000800 */
[----:B------:R-:W1:Y:S07]  /*0010*/  S2R R0, SR_TID.X ;  /* 0x0000000000007919 */ /* 0x000e6e0000002100 */
[----:B------:R-:W2:Y:S01]  /*0020*/  LDC.64 R10, c[0x0][0x220] ;  /* 0x00008800ff0a7b82 */ /* 0x000ea20000000a00 */
[----:B------:R-:W-:Y:S01]  /*0030*/  ULDC.64 UR4, c[0x0][0x208] ;  /* 0x0000820000047ab9 */ /* 0x000fe20000000a00 */
[----:B------:R-:W3:Y:S06]  /*0040*/  S2R R5, SR_CTAID.X ;  /* 0x0000000000057919 */ /* 0x000eec0000002500 */
[----:B------:R-:W4:Y:S08]  /*0050*/  LDC.64 R8, c[0x0][0x218] ;  /* 0x00008600ff087b82 */ /* 0x000f300000000a00 */
[----:B------:R-:W5:Y:S08]  /*0060*/  LDC.64 R14, c[0x0][0x230] ;  /* 0x00008c00ff0e7b82 */ /* 0x000f700000000a00 */
[----:B------:R-:W4:Y:S01]  /*0070*/  LDC.64 R12, c[0x0][0x228] ;  /* 0x00008a00ff0c7b82 */ /* 0x000f220000000a00 */
[----:B-1----:R-:W-:-:S02]  /*0080*/  SHF.L.U32 R0, R0, 0x2, RZ ;  /* 0x0000000200007819 */ /* 0x002fc400000006ff */
[----:B---3--:R-:W-:Y:S02]  /*0090*/  SHF.R.S32.HI R3, RZ, 0x16, R5 ;  /* 0x00000016ff037819 */ /* 0x008fe40000011405 */
[----:B------:R-:W-:Y:S02]  /*00a0*/  LOP3.LUT R0, R0, 0x1fc, RZ, 0xc0, !PT ;  /* 0x000001fc00007812 */ /* 0x000fe400078ec0ff */
[----:B------:R-:W-:Y:S02]  /*00b0*/  SGXT R3, R3, 0x1 ;  /* 0x000000010303781a */ /* 0x000fe40000000200 */
[----:B------:R-:W-:-:S04]  /*00c0*/  LEA R0, R5, R0, 0x9 ;  /* 0x0000000005007211 */ /* 0x000fc800078e48ff */
[----:B------:R-:W-:-:S04]  /*00d0*/  LEA.HI R3, R3, R0, RZ, 0x6 ;  /* 0x0000000003037211 */ /* 0x000fc800078f30ff */
[----:B------:R-:W-:-:S05]  /*00e0*/  SHF.R.S32.HI R3, RZ, 0x6, R3 ;  /* 0x00000006ff037819 */ /* 0x000fca0000011403 */
[----:B------:R-:W-:-:S05]  /*00f0*/  IMAD.HI R2, R3, 0x2aaaaaab, RZ ;  /* 0x2aaaaaab03027827 */ /* 0x000fca00078e02ff */
[----:B------:R-:W-:-:S04]  /*0100*/  SHF.R.U32.HI R5, RZ, 0x1f, R2 ;  /* 0x0000001fff057819 */ /* 0x000fc80000011602 */
[----:B------:R-:W-:Y:S02]  /*0110*/  LEA.HI R2, R2, R5, RZ, 0x1b ;  /* 0x0000000502027211 */ /* 0x000fe400078fd8ff */
[----:B------:R-:W1:Y:S03]  /*0120*/  LDC.64 R4, c[0x0][0x210] ;  /* 0x00008400ff047b82 */ /* 0x000e660000000a00 */
[----:B------:R-:W-:-:S04]  /*0130*/  IMAD R3, R2, -0xc0, R3 ;  /* 0xffffff4002037824 */ /* 0x000fc800078e0203 */
[----:B--2---:R-:W-:-:S06]  /*0140*/  IMAD.WIDE R10, R3, 0x4, R10 ;  /* 0x00000004030a7825 */ /* 0x004fcc00078e020a */
[----:B------:R-:W2:Y:S01]  /*0150*/  LDG.E.EL R10, desc[UR4][R10.64] ;  /* 0x000000040a0a7981 */ /* 0x000ea2000c2e1900 */
[----:B----4-:R-:W-:-:S05]  /*0160*/  IMAD.WIDE R8, R3, 0x4, R8 ;  /* 0x0000000403087825 */ /* 0x010fca00078e0208 */
[----:B------:R3:W4:Y:S01]  /*0170*/  LDG.E.EL R2, desc[UR4][R8.64] ;  /* 0x0000000408027981 */ /* 0x000722000c2e1900 */
[----:B-1----:R-:W-:-:S04]  /*0180*/  IMAD.WIDE R4, R0, 0x4, R4 ;  /* 0x0000000400047825 */ /* 0x002fc800078e0204 */
[C---:B-----5:R-:W-:Y:S01]  /*0190*/  IMAD.WIDE R14, R3.reuse, 0x4, R14 ;  /* 0x00000004030e7825 */ /* 0x060fe200078e020e */
[----:B------:R-:W-:Y:S01]  /*01a0*/  HFMA2.MMA R16, -RZ, RZ, 1.625, 0 ;  /* 0x3e800000ff107435 */ /* 0x000fe200000001ff */
[----:B------:R-:W4:Y:S01]  /*01b0*/  LDG.E.128 R4, desc[UR4][R4.64] ;  /* 0x0000000404047981 */ /* 0x000f22000c1e1d00 */
[----:B---3--:R-:W1:Y:S01]  /*01c0*/  LDC.64 R8, c[0x0][0x238] ;  /* 0x00008e00ff087b82 */ /* 0x008e620000000a00 */
[----:B0-----:R-:W-:Y:S02]  /*01d0*/  IMAD.WIDE R12, R3, 0x4, R12 ;  /* 0x00000004030c7825 */ /* 0x001fe400078e020c */
[----:B------:R-:W3:Y:S04]  /*01e0*/  LDG.E.EL R14, desc[UR4][R14.64] ;  /* 0x000000040e0e7981 */ /* 0x000ee8000c2e1900 */
[----:B------:R0:W3:Y:S01]  /*01f0*/  LDG.E.EL R3, desc[UR4][R12.64] ;  /* 0x000000040c037981 */ /* 0x0000e2000c2e1900 */
[----:B-1----:R-:W-:-:S04]  /*0200*/  IMAD.WIDE R8, R0, 0x4, R8 ;  /* 0x0000000400087825 */ /* 0x002fc800078e0208 */
[----:B--2---:R-:W-:-:S04]  /*0210*/  FADD R10, R10, 9.9999997473787516356e-06 ;  /* 0x3727c5ac0a0a7421 */ /* 0x004fc80000000000 */
[----:B------:R-:W1:Y:S02]  /*0220*/  MUFU.SQRT R11, R10 ;  /* 0x0000000a000b7308 */ /* 0x000e640000002000 */
[C---:B-1----:R-:W-:Y:S02]  /*0230*/  FSETP.GT.AND P0, PT, R11.reuse, 8.50705917302346158658e+37, PT ;  /* 0x7e8000000b00780b */ /* 0x042fe40003f04000 */
[----:B------:R-:W-:-:S11]  /*0240*/  FSETP.GEU.AND P1, PT, R11, 1.175494350822287508e-38, PT ;  /* 0x008000000b00780b */ /* 0x000fd60003f2e000 */
[----:B------:R-:W-:-:S04]  /*0250*/  @P0 FMUL R11, R11, 0.25 ;  /* 0x3e8000000b0b0820 */ /* 0x000fc80000400000 */
[----:B------:R-:W-:-:S06]  /*0260*/  @!P1 FMUL R11, R11, 16777216 ;  /* 0x4b8000000b0b9820 */ /* 0x000fcc0000400000 */
[----:B------:R-:W1:Y:S01]  /*0270*/  MUFU.RCP R11, R11 ;  /* 0x0000000b000b7308 */ /* 0x000e620000001000 */
[----:B0-----:R-:W-:Y:S01]  /*0280*/  FSEL R12, R16, 1, P0 ;  /* 0x3f800000100c7808 */ /* 0x001fe20000000000 */
[----:B----4-:R-:W-:-:S04]  /*0290*/  FADD R13, R4, -R2 ;  /* 0x80000002040d7221 */ /* 0x010fc80000000000 */
[----:B------:R-:W-:Y:S01]  /*02a0*/  @!P1 FMUL R12, R12, 16777216 ;  /* 0x4b8000000c0c9820 */ /* 0x000fe20000400000 */
[--C-:B------:R-:W-:Y:S01]  /*02b0*/  FADD R5, R5, -R2.reuse ;  /* 0x8000000205057221 */ /* 0x100fe20000000000 */
[--C-:B------:R-:W-:Y:S01]  /*02c0*/  FADD R15, R6, -R2.reuse ;  /* 0x80000002060f7221 */ /* 0x100fe20000000000 */
[----:B------:R-:W-:Y:S01]  /*02d0*/  FADD R7, R7, -R2 ;  /* 0x8000000207077221 */ /* 0x000fe20000000000 */
[----:B-1----:R-:W-:-:S04]  /*02e0*/  FMUL R12, R11, R12 ;  /* 0x0000000c0b0c7220 */ /* 0x002fc80000400000 */
[C---:B------:R-:W-:Y:S01]  /*02f0*/  FMUL R13, R12.reuse, R13 ;  /* 0x0000000d0c0d7220 */ /* 0x040fe20000400000 */
[C---:B------:R-:W-:Y:S01]  /*0300*/  FMUL R5, R12.reuse, R5 ;  /* 0x000000050c057220 */ /* 0x040fe20000400000 */
[C---:B------:R-:W-:Y:S01]  /*0310*/  FMUL R15, R12.reuse, R15 ;  /* 0x0000000f0c0f7220 */ /* 0x040fe20000400000 */
[----:B------:R-:W-:Y:S01]  /*0320*/  FMUL R7, R12, R7 ;  /* 0x000000070c077220 */ /* 0x000fe20000400000 */
[C-C-:B---3--:R-:W-:Y:S01]  /*0330*/  FFMA R13, R3.reuse, R13, R14.reuse ;  /* 0x0000000d030d7223 */ /* 0x148fe2000000000e */
[C-C-:B------:R-:W-:Y:S01]  /*0340*/  FFMA R5, R3.reuse, R5, R14.reuse ;  /* 0x0000000503057223 */ /* 0x140fe2000000000e */
[C-C-:B------:R-:W-:Y:S01]  /*0350*/  FFMA R15, R3.reuse, R15, R14.reuse ;  /* 0x0000000f030f7223 */ /* 0x140fe2000000000e */
[----:B------:R-:W-:Y:S02]  /*0360*/  FFMA R7, R3, R7, R14 ;  /* 0x0000000703077223 */ /* 0x000fe4000000000e */
[----:B------:R-:W-:Y:S02]  /*0370*/  FSETP.GEU.AND P3, PT, R13, RZ, PT ;  /* 0x000000ff0d00720b */ /* 0x000fe40003f6e000 */
[----:B------:R-:W-:-:S02]  /*0380*/  FSETP.GEU.AND P2, PT, R5, RZ, PT ;  /* 0x000000ff0500720b */ /* 0x000fc40003f4e000 */
[----:B------:R-:W-:Y:S02]  /*0390*/  FSETP.GEU.AND P1, PT, R15, RZ, PT ;  /* 0x000000ff0f00720b */ /* 0x000fe40003f2e000 */
[----:B------:R-:W-:Y:S02]  /*03a0*/  FSETP.GEU.AND P0, PT, R7, RZ, PT ;  /* 0x000000ff0700720b */ /* 0x000fe40003f0e000 */
[----:B------:R-:W-:Y:S02]  /*03b0*/  SEL R4, R13, RZ, P3 ;  /* 0x000000ff0d047207 */ /* 0x000fe40001800000 */
[----:B------:R-:W-:Y:S02]  /*03c0*/  SEL R5, R5, RZ, P2 ;  /* 0x000000ff05057207 */ /* 0x000fe40001000000 */
[----:B------:R-:W-:Y:S02]  /*03d0*/  SEL R6, R15, RZ, P1 ;  /* 0x000000ff0f067207 */ /* 0x000fe40000800000 */
[----:B------:R-:W-:-:S05]  /*03e0*/  SEL R7, R7, RZ, P0 ;  /* 0x000000ff07077207 */ /* 0x000fca0000000000 */
[----:B------:R-:W-:Y:S01]  /*03f0*/  STG.E.128 desc[UR4][R8.64], R4 ;  /* 0x0000000408007986 */ /* 0x000fe2000c101d04 */
[----:B------:R-:W-:Y:S05]  /*0400*/  EXIT ;  /* 0x000000000000794d */ /* 0x000fea0003800000 */
.L_x_0:
[----:B------:R-:W-:-:S00]  /*0410*/  BRA `(.L_x_0) ;  /* 0xfffffffc00fc7947 */ /* 0x000fc0000383ffff */
[----:B------:R-:W-:-:S00]  /*0420*/  NOP ;  /* 0x0000000000007918 */ /* 0x000fc00000000000 */
        /* <DEDUP_REMOVED lines=13> */
.L_x_1:


//--------------------- .nv.global.init           --------------------------
	.section	.nv.global.init,"aw",@progbits
.nv.global.init:
	.type		_$_str,@object
	.size		_$_str,(_$_str_$_2 - _$_str)
_$_str:
        /*0000*/ 	.byte	0x5f, 0x5f, 0x43, 0x55, 0x44, 0x41, 0x5f, 0x46, 0x54, 0x5a, 0x00
	.type		_$_str_$_2,@object
	.size		_$_str_$_2,(.L_1 - _$_str_$_2)
_$_str_$_2:
        /*000b*/ 	.byte	0x5f, 0x5f, 0x43, 0x55, 0x44, 0x41, 0x5f, 0x50, 0x52, 0x45, 0x43, 0x5f, 0x53, 0x51, 0x52, 0x54
        /*001b*/ 	.byte	0x00
.L_1:


//--------------------- .nv.constant0.triton_poi_fused__native_batch_norm_legit_no_training_relu_13 --------------------------
	.section	.nv.constant0.triton_poi_fused__native_batch_norm_legit_no_training_relu_13,"a",@progbits
	.sectionflags	@""
	.align	4
.nv.constant0.triton_poi_fused__native_batch_norm_legit_no_training_relu_13:
	.zero		580
